	.version 1.4
	.target sm_10, map_f64_to_f32
	// compiled with /usr/lib/nvidia-cuda-toolkit/lib//be
	// nvopencc 4.1 built on 2013-07-17

	//-----------------------------------------------------------
	// Compiling /tmp/tmpxft_00006172_00000000-9_ax.cpp3.i (/tmp/ccBI#.qWMK8j)
	//-----------------------------------------------------------

	//-----------------------------------------------------------
	// Options:
	//-----------------------------------------------------------
	//  Target:ptx, ISA:sm_10, Endian:little, Pointer Size:64
	//  -O3	(Optimization level)
	//  -g0	(Debug level)
	//  -m2	(Report advisories)
	//-----------------------------------------------------------

	.file	1	"<command-line>"
	.file	2	"/usr/include/stdc-predef.h"
	.file	3	"/tmp/tmpxft_00006172_00000000-8_ax.cudafe2.gpu"
	.file	4	"/usr/lib/gcc/x86_64-linux-gnu/4.8/include/stddef.h"
	.file	5	"/usr/include/crt/device_runtime.h"
	.file	6	"/usr/include/host_defines.h"
	.file	7	"/usr/include/builtin_types.h"
	.file	8	"/usr/include/device_types.h"
	.file	9	"/usr/include/driver_types.h"
	.file	10	"/usr/include/surface_types.h"
	.file	11	"/usr/include/texture_types.h"
	.file	12	"/usr/include/vector_types.h"
	.file	13	"/usr/include/device_launch_parameters.h"
	.file	14	"/usr/include/crt/storage_class.h"
	.file	15	"ax.cu"
	.file	16	"/usr/include/common_functions.h"
	.file	17	"/usr/include/math_functions.h"
	.file	18	"/usr/include/math_constants.h"
	.file	19	"/usr/include/device_functions.h"
	.file	20	"/usr/include/sm_11_atomic_functions.h"
	.file	21	"/usr/include/sm_12_atomic_functions.h"
	.file	22	"/usr/include/sm_13_double_functions.h"
	.file	23	"/usr/include/sm_20_atomic_functions.h"
	.file	24	"/usr/include/sm_32_atomic_functions.h"
	.file	25	"/usr/include/sm_35_atomic_functions.h"
	.file	26	"/usr/include/sm_20_intrinsics.h"
	.file	27	"/usr/include/sm_30_intrinsics.h"
	.file	28	"/usr/include/sm_32_intrinsics.h"
	.file	29	"/usr/include/sm_35_intrinsics.h"
	.file	30	"/usr/include/surface_functions.h"
	.file	31	"/usr/include/texture_fetch_functions.h"
	.file	32	"/usr/include/texture_indirect_functions.h"
	.file	33	"/usr/include/surface_indirect_functions.h"
	.file	34	"/usr/include/math_functions_dbl_ptx1.h"


	.entry ax (
		.param .s32 __cudaparm_ax_lengthC,
		.param .f64 __cudaparm_ax_a,
		.param .u64 __cudaparm_ax_b,
		.param .u64 __cudaparm_ax_c)
	{
	.reg .u16 %rh<4>;
	.reg .u32 %r<6>;
	.reg .u64 %rd<8>;
	.reg .f64 %fd<5>;
	.reg .pred %p<3>;
	.loc	15	6	0
$LDWbegin_ax:
	mov.u16 	%rh1, %ctaid.x;
	mov.u16 	%rh2, %ntid.x;
	mul.wide.u16 	%r1, %rh1, %rh2;
	cvt.u32.u16 	%r2, %tid.x;
	add.u32 	%r3, %r2, %r1;
	ld.param.s32 	%r4, [__cudaparm_ax_lengthC];
	setp.le.s32 	%p1, %r4, %r3;
	@%p1 bra 	$Lt_0_1026;
	.loc	15	11	0
	cvt.s64.s32 	%rd1, %r3;
	mul.wide.s32 	%rd2, %r3, 8;
	ld.param.u64 	%rd3, [__cudaparm_ax_b];
	add.u64 	%rd4, %rd3, %rd2;
	ld.global.f64 	%fd1, [%rd4+0];
	ld.param.f64 	%fd2, [__cudaparm_ax_a];
	mul.f64 	%fd3, %fd1, %fd2;
	ld.param.u64 	%rd5, [__cudaparm_ax_c];
	add.u64 	%rd6, %rd5, %rd2;
	st.global.f64 	[%rd6+0], %fd3;
$Lt_0_1026:
	.loc	15	13	0
	exit;
$LDWend_ax:
	} // ax



// ===== COMPILED SASS (sm_100) =====

	.target	sm_100

	.elftype	@"ET_EXEC"


//--------------------- .note.nv.tkinfo           --------------------------
	.section	.note.nv.tkinfo,"",@"SHT_NOTE"
	.sectionflags	@"SHF_NOTE_NV_TKINFO"
	.tkinfo
        /*0018*/ 	.word	0x00000002
        /*0030*/ 	.string	""
        /*0030*/ 	.string	"ptxas"
        /*0030*/ 	.string	"Cuda compilation tools, release 13.0, V13.0.88"
        /*0030*/ 	.string	"Build cuda_13.0.r13.0/compiler.36424714_0"
        /*0030*/ 	.string	"-arch sm_100 "



//--------------------- .note.nv.cuinfo           --------------------------
	.section	.note.nv.cuinfo,"",@"SHT_NOTE"
	.sectionflags	@"SHF_NOTE_NV_CUINFO"
        /*0018*/ 	.short	0x0002
        /*001a*/ 	.short	0x000a
        /*001c*/ 	.short	0x0082
	.zero		2


//--------------------- .nv.info                  --------------------------
	.section	.nv.info,"",@"SHT_CUDA_INFO"
	.align	4


	//----- nvinfo : EIATTR_REGCOUNT
	.align		4
        /*0000*/ 	.byte	0x04, 0x2f
        /*0002*/ 	.short	(.L_1 - .L_0)
	.align		4
.L_0:
        /*0004*/ 	.word	index@(ax)
        /*0008*/ 	.word	0x0000000c


	//----- nvinfo : EIATTR_FRAME_SIZE
	.align		4
.L_1:
        /*000c*/ 	.byte	0x04, 0x11
        /*000e*/ 	.short	(.L_3 - .L_2)
	.align		4
.L_2:
        /*0010*/ 	.word	index@(ax)
        /*0014*/ 	.word	0x00000000


	//----- nvinfo : EIATTR_MIN_STACK_SIZE
	.align		4
.L_3:
        /*0018*/ 	.byte	0x04, 0x12
        /*001a*/ 	.short	(.L_5 - .L_4)
	.align		4
.L_4:
        /*001c*/ 	.word	index@(ax)
        /*0020*/ 	.word	0x00000000
.L_5:


//--------------------- .nv.compat                --------------------------
	.section	.nv.compat,"",@"SHT_CUDA_COMPAT_INFO"
	.align	4
        /*0000*/ 	.byte	0x02, 0x09, 0x00, 0x00, 0x02, 0x02, 0x01, 0x00, 0x02, 0x05, 0x05, 0x00, 0x03, 0x07, 0x01, 0x01
        /*0010*/ 	.byte	0x02, 0x03, 0x00, 0x00, 0x02, 0x06, 0x01, 0x00, 0x04, 0x0b, 0x08, 0x00, 0x01, 0x00, 0x00, 0x00
        /*0020*/ 	.byte	0x00, 0x00, 0x00, 0x00


//--------------------- .nv.info.ax               --------------------------
	.section	.nv.info.ax,"",@"SHT_CUDA_INFO"
	.sectionflags	@""
	.align	4


	//----- nvinfo : EIATTR_CUDA_API_VERSION
	.align		4
        /*0000*/ 	.byte	0x04, 0x37
        /*0002*/ 	.short	(.L_7 - .L_6)
.L_6:
        /*0004*/ 	.word	0x00000082


	//----- nvinfo : EIATTR_KPARAM_INFO
	.align		4
.L_7:
        /*0008*/ 	.byte	0x04, 0x17
        /*000a*/ 	.short	(.L_9 - .L_8)
.L_8:
        /*000c*/ 	.word	0x00000000
        /*0010*/ 	.short	0x0003
        /*0012*/ 	.short	0x0018
        /*0014*/ 	.byte	0x00, 0xf0, 0x21, 0x00


	//----- nvinfo : EIATTR_KPARAM_INFO
	.align		4
.L_9:
        /*0018*/ 	.byte	0x04, 0x17
        /*001a*/ 	.short	(.L_11 - .L_10)
.L_10:
        /*001c*/ 	.word	0x00000000
        /*0020*/ 	.short	0x0002
        /*0022*/ 	.short	0x0010
        /*0024*/ 	.byte	0x00, 0xf0, 0x21, 0x00


	//----- nvinfo : EIATTR_KPARAM_INFO
	.align		4
.L_11:
        /*0028*/ 	.byte	0x04, 0x17
        /*002a*/ 	.short	(.L_13 - .L_12)
.L_12:
        /*002c*/ 	.word	0x00000000
        /*0030*/ 	.short	0x0001
        /*0032*/ 	.short	0x0008
        /*0034*/ 	.byte	0x00, 0xf0, 0x21, 0x00


	//----- nvinfo : EIATTR_KPARAM_INFO
	.align		4
.L_13:
        /*0038*/ 	.byte	0x04, 0x17
        /*003a*/ 	.short	(.L_15 - .L_14)
.L_14:
        /*003c*/ 	.word	0x00000000
        /*0040*/ 	.short	0x0000
        /*0042*/ 	.short	0x0000
        /*0044*/ 	.byte	0x00, 0xf0, 0x11, 0x00


	//----- nvinfo : EIATTR_SPARSE_MMA_MASK
	.align		4
.L_15:
        /*0048*/ 	.byte	0x03, 0x50
        /*004a*/ 	.short	0x0000


	//----- nvinfo : EIATTR_MAXREG_COUNT
	.align		4
        /*004c*/ 	.byte	0x03, 0x1b
        /*004e*/ 	.short	0x00ff


	//----- nvinfo : EIATTR_MERCURY_ISA_VERSION
	.align		4
        /*0050*/ 	.byte	0x03, 0x5f
        /*0052*/ 	.short	0x0101


	//----- nvinfo : EIATTR_VRC_CTA_INIT_COUNT
	.align		4
        /*0054*/ 	.byte	0x02, 0x4a
	.zero		1
	.zero		1


	//----- nvinfo : EIATTR_EXIT_INSTR_OFFSETS
	.align		4
        /*0058*/ 	.byte	0x04, 0x1c
        /*005a*/ 	.short	(.L_17 - .L_16)


	//   ....[0]....
.L_16:
        /*005c*/ 	.word	0x000000a0


	//   ....[1]....
        /*0060*/ 	.word	0x00000140


	//----- nvinfo : EIATTR_CBANK_PARAM_SIZE
	.align		4
.L_17:
        /*0064*/ 	.byte	0x03, 0x19
        /*0066*/ 	.short	0x0020


	//----- nvinfo : EIATTR_PARAM_CBANK
	.align		4
        /*0068*/ 	.byte	0x04, 0x0a
        /*006a*/ 	.short	(.L_19 - .L_18)
	.align		4
.L_18:
        /*006c*/ 	.word	index@(.nv.constant0.ax)
        /*0070*/ 	.short	0x0380
        /*0072*/ 	.short	0x0020


	//----- nvinfo : EIATTR_SW_WAR
	.align		4
.L_19:
        /*0074*/ 	.byte	0x04, 0x36
        /*0076*/ 	.short	(.L_21 - .L_20)
.L_20:
        /*0078*/ 	.word	0x00000008
.L_21:


//--------------------- .nv.callgraph             --------------------------
	.section	.nv.callgraph,"",@"SHT_CUDA_CALLGRAPH"
	.align	4
	.sectionentsize	8
	.align		4
        /*0000*/ 	.word	0x00000000
	.align		4
        /*0004*/ 	.word	0xffffffff
	.align		4
        /*0008*/ 	.word	0x00000000
	.align		4
        /*000c*/ 	.word	0xfffffffe
	.align		4
        /*0010*/ 	.word	0x00000000
	.align		4
        /*0014*/ 	.word	0xfffffffd
	.align		4
        /*0018*/ 	.word	0x00000000
	.align		4
        /*001c*/ 	.word	0xfffffffc


//--------------------- .text.ax                  --------------------------
	.section	.text.ax,"ax",@progbits
	.align	128
.text.ax:
        .type           ax,@function
        .size           ax,(.L_x_1 - ax)
        .other          ax,@"STO_CUDA_ENTRY STV_DEFAULT"
ax:
[----:B------:R-:W-:Y:S01]  /*0000*/  LDC R1, c[0x0][0x37c] ;  /* 0x0000df00ff017b82 */ /* 0x000fe20000000800 */
[----:B------:R-:W0:Y:S07]  /*0010*/  S2R R0, SR_TID.X ;  /* 0x0000000000007919 */ /* 0x000e2e0000002100 */
[----:B------:R-:W1:Y:S01]  /*0020*/  S2UR UR4, SR_CTAID.X ;  /* 0x00000000000479c3 */ /* 0x000e620000002500 */
[----:B------:R-:W2:Y:S07]  /*0030*/  LDCU UR5, c[0x0][0x380] ;  /* 0x00007000ff0577ac */ /* 0x000eae0008000800 */
[----:B------:R-:W3:Y:S01]  /*0040*/  LDC R9, c[0x0][0x360] ;  /* 0x0000d800ff097b82 */ /* 0x000ee20000000800 */
[----:B-1----:R-:W-:Y:S01]  /*0050*/  ULOP3.LUT UR4, UR4, 0xffff, URZ, 0xc0, !UPT ;  /* 0x0000ffff04047892 */ /* 0x002fe2000f8ec0ff */
[----:B0-----:R-:W-:-:S02]  /*0060*/  LOP3.LUT R0, R0, 0xffff, RZ, 0xc0, !PT ;  /* 0x0000ffff00007812 */ /* 0x001fc400078ec0ff */
[----:B---3--:R-:W-:-:S05]  /*0070*/  LOP3.LUT R9, R9, 0xffff, RZ, 0xc0, !PT ;  /* 0x0000ffff09097812 */ /* 0x008fca00078ec0ff */
[----:B------:R-:W-:-:S05]  /*0080*/  IMAD R9, R9, UR4, R0 ;  /* 0x0000000409097c24 */ /* 0x000fca000f8e0200 */
[----:B--2---:R-:W-:-:S13]  /*0090*/  ISETP.GE.AND P0, PT, R9, UR5, PT ;  /* 0x0000000509007c0c */ /* 0x004fda000bf06270 */
[----:B------:R-:W-:Y:S05]  /*00a0*/  @P0 EXIT ;  /* 0x000000000000094d */ /* 0x000fea0003800000 */
[----:B------:R-:W0:Y:S01]  /*00b0*/  LDC.64 R2, c[0x0][0x390] ;  /* 0x0000e400ff027b82 */ /* 0x000e220000000a00 */
[----:B------:R-:W1:Y:S01]  /*00c0*/  LDCU.64 UR4, c[0x0][0x358] ;  /* 0x00006b00ff0477ac */ /* 0x000e620008000a00 */
[----:B------:R-:W2:Y:S06]  /*00d0*/  LDCU.64 UR6, c[0x0][0x388] ;  /* 0x00007100ff0677ac */ /* 0x000eac0008000a00 */
[----:B------:R-:W3:Y:S01]  /*00e0*/  LDC.64 R6, c[0x0][0x398] ;  /* 0x0000e600ff067b82 */ /* 0x000ee20000000a00 */
[----:B0-----:R-:W-:-:S06]  /*00f0*/  IMAD.WIDE R2, R9, 0x8, R2 ;  /* 0x0000000809027825 */ /* 0x001fcc00078e0202 */
[----:B-1----:R-:W2:Y:S01]  /*0100*/  LDG.E.64 R2, desc[UR4][R2.64] ;  /* 0x0000000402027981 */ /* 0x002ea2000c1e1b00 */
[----:B---3--:R-:W-:Y:S01]  /*0110*/  IMAD.WIDE R6, R9, 0x8, R6 ;  /* 0x0000000809067825 */ /* 0x008fe200078e0206 */
[----:B--2---:R-:W-:-:S07]  /*0120*/  DMUL R4, R2, UR6 ;  /* 0x0000000602047c28 */ /* 0x004fce0008000000 */
[----:B------:R-:W-:Y:S01]  /*0130*/  STG.E.64 desc[UR4][R6.64], R4 ;  /* 0x0000000406007986 */ /* 0x000fe2000c101b04 */
[----:B------:R-:W-:Y:S05]  /*0140*/  EXIT ;  /* 0x000000000000794d */ /* 0x000fea0003800000 */
.L_x_0:
[----:B------:R-:W-:-:S00]  /*0150*/  BRA `(.L_x_0) ;  /* 0xfffffffc00fc7947 */ /* 0x000fc0000383ffff */
[----:B------:R-:W-:-:S00]  /*0160*/  NOP ;  /* 0x0000000000007918 */ /* 0x000fc00000000000 */
        /* <DEDUP_REMOVED lines=9> */
.L_x_1:


//--------------------- .nv.shared.reserved.0     --------------------------
	.section	.nv.shared.reserved.0,"aw",@nobits
	.weak		__nv_reservedSMEM_offset_0_alias
	.size		__nv_reservedSMEM_offset_0_alias, 0, 64
	.other		__nv_reservedSMEM_offset_0_alias,@"STO_CUDA_RESERVED_SHARED STV_DEFAULT"
__nv_reservedSMEM_offset_0_alias:
	.zero		0
	.zero		64


//--------------------- .nv.constant0.ax          --------------------------
	.section	.nv.constant0.ax,"a",@progbits
	.sectionflags	@""
	.align	4
.nv.constant0.ax:
	.zero		928


//--------------------- SYMBOLS --------------------------

	.type		.nv.reservedSmem.offset0,@object
	.size		.nv.reservedSmem.offset0,0x4
